//
// Generated by NVIDIA NVVM Compiler
//
// Compiler Build ID: CL-36424714
// Cuda compilation tools, release 13.0, V13.0.88
// Based on NVVM 20.0.0
//

.version 9.0
.target sm_100
.address_size 64

	// .globl	_Z13staticReversePii
// _ZZ13staticReversePiiE5array has been demoted
.extern .shared .align 16 .b8 array[];

.visible .entry _Z13staticReversePii(
	.param .u64 .ptr .align 1 _Z13staticReversePii_param_0,
	.param .u32 _Z13staticReversePii_param_1
)
{
	.reg .b32 	%r<7>;
	.reg .b64 	%rd<7>;
	// demoted variable
	.shared .align 4 .b8 _ZZ13staticReversePiiE5array[4096];
	ld.param.u64 	%rd1, [_Z13staticReversePii_param_0];
	cvta.to.global.u64 	%rd2, %rd1;
	mov.u32 	%r1, %tid.x;
	mul.wide.u32 	%rd3, %r1, 4;
	add.s64 	%rd4, %rd2, %rd3;
	ld.global.u32 	%r2, [%rd4];
	shl.b32 	%r3, %r1, 2;
	mov.u32 	%r4, _ZZ13staticReversePiiE5array;
	add.s32 	%r5, %r4, %r3;
	st.shared.u32 	[%r5], %r2;
	bar.sync 	0;
	ld.shared.u32 	%r6, [%r5];
	xor.b64  	%rd5, %rd3, 4092;
	add.s64 	%rd6, %rd2, %rd5;
	st.global.u32 	[%rd6], %r6;
	ret;

}
	// .globl	_Z14dynamicReversePii
.visible .entry _Z14dynamicReversePii(
	.param .u64 .ptr .align 1 _Z14dynamicReversePii_param_0,
	.param .u32 _Z14dynamicReversePii_param_1
)
{
	.reg .b32 	%r<7>;
	.reg .b64 	%rd<7>;

	ld.param.u64 	%rd1, [_Z14dynamicReversePii_param_0];
	cvta.to.global.u64 	%rd2, %rd1;
	mov.u32 	%r1, %tid.x;
	mul.wide.u32 	%rd3, %r1, 4;
	add.s64 	%rd4, %rd2, %rd3;
	ld.global.u32 	%r2, [%rd4];
	shl.b32 	%r3, %r1, 2;
	mov.u32 	%r4, array;
	add.s32 	%r5, %r4, %r3;
	st.shared.u32 	[%r5], %r2;
	bar.sync 	0;
	ld.shared.u32 	%r6, [%r5];
	xor.b64  	%rd5, %rd3, 4092;
	add.s64 	%rd6, %rd2, %rd5;
	st.global.u32 	[%rd6], %r6;
	ret;

}


// ===== COMPILED SASS (sm_100) =====

	.target	sm_100

	.elftype	@"ET_EXEC"


//--------------------- .note.nv.tkinfo           --------------------------
	.section	.note.nv.tkinfo,"",@"SHT_NOTE"
	.sectionflags	@"SHF_NOTE_NV_TKINFO"
	.tkinfo
        /*0018*/ 	.word	0x00000002
        /*0030*/ 	.string	""
        /*0030*/ 	.string	"ptxas"
        /*0030*/ 	.string	"Cuda compilation tools, release 13.0, V13.0.88"
        /*0030*/ 	.string	"Build cuda_13.0.r13.0/compiler.36424714_0"
        /*0030*/ 	.string	"-arch sm_100 -m 64 "



//--------------------- .note.nv.cuinfo           --------------------------
	.section	.note.nv.cuinfo,"",@"SHT_NOTE"
	.sectionflags	@"SHF_NOTE_NV_CUINFO"
        /*0018*/ 	.short	0x0002
        /*001a*/ 	.short	0x0064
        /*001c*/ 	.short	0x0082
	.zero		2


//--------------------- .nv.info                  --------------------------
	.section	.nv.info,"",@"SHT_CUDA_INFO"
	.align	4


	//----- nvinfo : EIATTR_REGCOUNT
	.align		4
        /*0000*/ 	.byte	0x04, 0x2f
        /*0002*/ 	.short	(.L_1 - .L_0)
	.align		4
.L_0:
        /*0004*/ 	.word	index@(_Z13staticReversePii)
        /*0008*/ 	.word	0x0000000c


	//----- nvinfo : EIATTR_FRAME_SIZE
	.align		4
.L_1:
        /*000c*/ 	.byte	0x04, 0x11
        /*000e*/ 	.short	(.L_3 - .L_2)
	.align		4
.L_2:
        /*0010*/ 	.word	index@(_Z13staticReversePii)
        /*0014*/ 	.word	0x00000000


	//----- nvinfo : EIATTR_REGCOUNT
	.align		4
.L_3:
        /*0018*/ 	.byte	0x04, 0x2f
        /*001a*/ 	.short	(.L_5 - .L_4)
	.align		4
.L_4:
        /*001c*/ 	.word	index@(_Z14dynamicReversePii)
        /*0020*/ 	.word	0x0000000c


	//----- nvinfo : EIATTR_FRAME_SIZE
	.align		4
.L_5:
        /*0024*/ 	.byte	0x04, 0x11
        /*0026*/ 	.short	(.L_7 - .L_6)
	.align		4
.L_6:
        /*0028*/ 	.word	index@(_Z14dynamicReversePii)
        /*002c*/ 	.word	0x00000000


	//----- nvinfo : EIATTR_MIN_STACK_SIZE
	.align		4
.L_7:
        /*0030*/ 	.byte	0x04, 0x12
        /*0032*/ 	.short	(.L_9 - .L_8)
	.align		4
.L_8:
        /*0034*/ 	.word	index@(_Z14dynamicReversePii)
        /*0038*/ 	.word	0x00000000


	//----- nvinfo : EIATTR_MIN_STACK_SIZE
	.align		4
.L_9:
        /*003c*/ 	.byte	0x04, 0x12
        /*003e*/ 	.short	(.L_11 - .L_10)
	.align		4
.L_10:
        /*0040*/ 	.word	index@(_Z13staticReversePii)
        /*0044*/ 	.word	0x00000000
.L_11:


//--------------------- .nv.compat                --------------------------
	.section	.nv.compat,"",@"SHT_CUDA_COMPAT_INFO"
	.align	4
        /*0000*/ 	.byte	0x02, 0x09, 0x00, 0x00, 0x02, 0x02, 0x01, 0x00, 0x02, 0x05, 0x05, 0x00, 0x03, 0x07, 0x01, 0x01
        /*0010*/ 	.byte	0x02, 0x03, 0x00, 0x00, 0x02, 0x06, 0x01, 0x00, 0x04, 0x0b, 0x08, 0x00, 0x09, 0x00, 0x00, 0x00
        /*0020*/ 	.byte	0x00, 0x00, 0x00, 0x00


//--------------------- .nv.info._Z14dynamicReversePii --------------------------
	.section	.nv.info._Z14dynamicReversePii,"",@"SHT_CUDA_INFO"
	.sectionflags	@""
	.align	4


	//----- nvinfo : EIATTR_CUDA_API_VERSION
	.align		4
        /*0000*/ 	.byte	0x04, 0x37
        /*0002*/ 	.short	(.L_13 - .L_12)
.L_12:
        /*0004*/ 	.word	0x00000082


	//----- nvinfo : EIATTR_KPARAM_INFO
	.align		4
.L_13:
        /*0008*/ 	.byte	0x04, 0x17
        /*000a*/ 	.short	(.L_15 - .L_14)
.L_14:
        /*000c*/ 	.word	0x00000000
        /*0010*/ 	.short	0x0001
        /*0012*/ 	.short	0x0008
        /*0014*/ 	.byte	0x00, 0xf0, 0x11, 0x00


	//----- nvinfo : EIATTR_KPARAM_INFO
	.align		4
.L_15:
        /*0018*/ 	.byte	0x04, 0x17
        /*001a*/ 	.short	(.L_17 - .L_16)
.L_16:
        /*001c*/ 	.word	0x00000000
        /*0020*/ 	.short	0x0000
        /*0022*/ 	.short	0x0000
        /*0024*/ 	.byte	0x00, 0xf5, 0x21, 0x00


	//----- nvinfo : EIATTR_SPARSE_MMA_MASK
	.align		4
.L_17:
        /*0028*/ 	.byte	0x03, 0x50
        /*002a*/ 	.short	0x0000


	//----- nvinfo : EIATTR_MAXREG_COUNT
	.align		4
        /*002c*/ 	.byte	0x03, 0x1b
        /*002e*/ 	.short	0x00ff


	//----- nvinfo : EIATTR_NUM_BARRIERS
	.align		4
        /*0030*/ 	.byte	0x02, 0x4c
        /*0032*/ 	.byte	0x01
	.zero		1


	//----- nvinfo : EIATTR_MERCURY_ISA_VERSION
	.align		4
        /*0034*/ 	.byte	0x03, 0x5f
        /*0036*/ 	.short	0x0101


	//----- nvinfo : EIATTR_VRC_CTA_INIT_COUNT
	.align		4
        /*0038*/ 	.byte	0x02, 0x4a
	.zero		1
	.zero		1


	//----- nvinfo : EIATTR_EXIT_INSTR_OFFSETS
	.align		4
        /*003c*/ 	.byte	0x04, 0x1c
        /*003e*/ 	.short	(.L_19 - .L_18)


	//   ....[0]....
.L_18:
        /*0040*/ 	.word	0x00000130


	//----- nvinfo : EIATTR_CBANK_PARAM_SIZE
	.align		4
.L_19:
        /*0044*/ 	.byte	0x03, 0x19
        /*0046*/ 	.short	0x000c


	//----- nvinfo : EIATTR_PARAM_CBANK
	.align		4
        /*0048*/ 	.byte	0x04, 0x0a
        /*004a*/ 	.short	(.L_21 - .L_20)
	.align		4
.L_20:
        /*004c*/ 	.word	index@(.nv.constant0._Z14dynamicReversePii)
        /*0050*/ 	.short	0x0380
        /*0052*/ 	.short	0x000c


	//----- nvinfo : EIATTR_SW_WAR
	.align		4
.L_21:
        /*0054*/ 	.byte	0x04, 0x36
        /*0056*/ 	.short	(.L_23 - .L_22)
.L_22:
        /*0058*/ 	.word	0x00000008
.L_23:


//--------------------- .nv.info._Z13staticReversePii --------------------------
	.section	.nv.info._Z13staticReversePii,"",@"SHT_CUDA_INFO"
	.sectionflags	@""
	.align	4


	//----- nvinfo : EIATTR_CUDA_API_VERSION
	.align		4
        /*0000*/ 	.byte	0x04, 0x37
        /*0002*/ 	.short	(.L_25 - .L_24)
.L_24:
        /*0004*/ 	.word	0x00000082


	//----- nvinfo : EIATTR_KPARAM_INFO
	.align		4
.L_25:
        /*0008*/ 	.byte	0x04, 0x17
        /*000a*/ 	.short	(.L_27 - .L_26)
.L_26:
        /*000c*/ 	.word	0x00000000
        /*0010*/ 	.short	0x0001
        /*0012*/ 	.short	0x0008
        /*0014*/ 	.byte	0x00, 0xf0, 0x11, 0x00


	//----- nvinfo : EIATTR_KPARAM_INFO
	.align		4
.L_27:
        /*0018*/ 	.byte	0x04, 0x17
        /*001a*/ 	.short	(.L_29 - .L_28)
.L_28:
        /*001c*/ 	.word	0x00000000
        /*0020*/ 	.short	0x0000
        /*0022*/ 	.short	0x0000
        /*0024*/ 	.byte	0x00, 0xf5, 0x21, 0x00


	//----- nvinfo : EIATTR_SPARSE_MMA_MASK
	.align		4
.L_29:
        /*0028*/ 	.byte	0x03, 0x50
        /*002a*/ 	.short	0x0000


	//----- nvinfo : EIATTR_MAXREG_COUNT
	.align		4
        /*002c*/ 	.byte	0x03, 0x1b
        /*002e*/ 	.short	0x00ff


	//----- nvinfo : EIATTR_NUM_BARRIERS
	.align		4
        /*0030*/ 	.byte	0x02, 0x4c
        /*0032*/ 	.byte	0x01
	.zero		1


	//----- nvinfo : EIATTR_MERCURY_ISA_VERSION
	.align		4
        /*0034*/ 	.byte	0x03, 0x5f
        /*0036*/ 	.short	0x0101


	//----- nvinfo : EIATTR_VRC_CTA_INIT_COUNT
	.align		4
        /*0038*/ 	.byte	0x02, 0x4a
	.zero		1
	.zero		1


	//----- nvinfo : EIATTR_EXIT_INSTR_OFFSETS
	.align		4
        /*003c*/ 	.byte	0x04, 0x1c
        /*003e*/ 	.short	(.L_31 - .L_30)


	//   ....[0]....
.L_30:
        /*0040*/ 	.word	0x00000130


	//----- nvinfo : EIATTR_CBANK_PARAM_SIZE
	.align		4
.L_31:
        /*0044*/ 	.byte	0x03, 0x19
        /*0046*/ 	.short	0x000c


	//----- nvinfo : EIATTR_PARAM_CBANK
	.align		4
        /*0048*/ 	.byte	0x04, 0x0a
        /*004a*/ 	.short	(.L_33 - .L_32)
	.align		4
.L_32:
        /*004c*/ 	.word	index@(.nv.constant0._Z13staticReversePii)
        /*0050*/ 	.short	0x0380
        /*0052*/ 	.short	0x000c


	//----- nvinfo : EIATTR_SW_WAR
	.align		4
.L_33:
        /*0054*/ 	.byte	0x04, 0x36
        /*0056*/ 	.short	(.L_35 - .L_34)
.L_34:
        /*0058*/ 	.word	0x00000008
.L_35:


//--------------------- .nv.callgraph             --------------------------
	.section	.nv.callgraph,"",@"SHT_CUDA_CALLGRAPH"
	.align	4
	.sectionentsize	8
	.align		4
        /*0000*/ 	.word	0x00000000
	.align		4
        /*0004*/ 	.word	0xffffffff
	.align		4
        /*0008*/ 	.word	0x00000000
	.align		4
        /*000c*/ 	.word	0xfffffffe
	.align		4
        /*0010*/ 	.word	0x00000000
	.align		4
        /*0014*/ 	.word	0xfffffffd
	.align		4
        /*0018*/ 	.word	0x00000000
	.align		4
        /*001c*/ 	.word	0xfffffffc


//--------------------- .text._Z14dynamicReversePii --------------------------
	.section	.text._Z14dynamicReversePii,"ax",@progbits
	.align	128
        .global         _Z14dynamicReversePii
        .type           _Z14dynamicReversePii,@function
        .size           _Z14dynamicReversePii,(.L_x_2 - _Z14dynamicReversePii)
        .other          _Z14dynamicReversePii,@"STO_CUDA_ENTRY STV_DEFAULT"
_Z14dynamicReversePii:
.text._Z14dynamicReversePii:
[----:B------:R-:W-:Y:S01]  /*0000*/  LDC R1, c[0x0][0x37c] ;  /* 0x0000df00ff017b82 */ /* 0x000fe20000000800 */
[----:B------:R-:W0:Y:S01]  /*0010*/  S2R R7, SR_TID.X ;  /* 0x0000000000077919 */ /* 0x000e220000002100 */
[----:B------:R-:W1:Y:S01]  /*0020*/  LDCU.64 UR8, c[0x0][0x380] ;  /* 0x00007000ff0877ac */ /* 0x000e620008000a00 */
[----:B------:R-:W2:Y:S01]  /*0030*/  LDCU.64 UR6, c[0x0][0x358] ;  /* 0x00006b00ff0677ac */ /* 0x000ea20008000a00 */
[----:B0-----:R-:W-:-:S03]  /*0040*/  IMAD.WIDE.U32 R4, R7, 0x4, RZ ;  /* 0x0000000407047825 */ /* 0x001fc600078e00ff */
[----:B-1----:R-:W-:-:S04]  /*0050*/  IADD3 R2, P0, PT, R4, UR8, RZ ;  /* 0x0000000804027c10 */ /* 0x002fc8000ff1e0ff */
[----:B------:R-:W-:-:S05]  /*0060*/  IADD3.X R3, PT, PT, R5, UR9, RZ, P0, !PT ;  /* 0x0000000905037c10 */ /* 0x000fca00087fe4ff */
[----:B--2---:R-:W2:Y:S01]  /*0070*/  LDG.E R2, desc[UR6][R2.64] ;  /* 0x0000000602027981 */ /* 0x004ea2000c1e1900 */
[----:B------:R-:W0:Y:S01]  /*0080*/  S2UR UR5, SR_CgaCtaId ;  /* 0x00000000000579c3 */ /* 0x000e220000008800 */
[----:B------:R-:W-:Y:S01]  /*0090*/  UMOV UR4, 0x400 ;  /* 0x0000040000047882 */ /* 0x000fe20000000000 */
[----:B------:R-:W-:-:S04]  /*00a0*/  LOP3.LUT R4, R4, 0xffc, RZ, 0x3c, !PT ;  /* 0x00000ffc04047812 */ /* 0x000fc800078e3cff */
[----:B------:R-:W-:-:S04]  /*00b0*/  IADD3 R4, P0, PT, R4, UR8, RZ ;  /* 0x0000000804047c10 */ /* 0x000fc8000ff1e0ff */
[----:B------:R-:W-:Y:S01]  /*00c0*/  IADD3.X R5, PT, PT, R5, UR9, RZ, P0, !PT ;  /* 0x0000000905057c10 */ /* 0x000fe200087fe4ff */
[----:B0-----:R-:W-:-:S06]  /*00d0*/  ULEA UR4, UR5, UR4, 0x18 ;  /* 0x0000000405047291 */ /* 0x001fcc000f8ec0ff */
[----:B------:R-:W-:-:S05]  /*00e0*/  LEA R7, R7, UR4, 0x2 ;  /* 0x0000000407077c11 */ /* 0x000fca000f8e10ff */
[----:B--2---:R-:W-:Y:S01]  /*00f0*/  STS [R7], R2 ;  /* 0x0000000207007388 */ /* 0x004fe20000000800 */
[----:B------:R-:W-:Y:S06]  /*0100*/  BAR.SYNC.DEFER_BLOCKING 0x0 ;  /* 0x0000000000007b1d */ /* 0x000fec0000010000 */
[----:B------:R-:W0:Y:S04]  /*0110*/  LDS R9, [R7] ;  /* 0x0000000007097984 */ /* 0x000e280000000800 */
[----:B0-----:R-:W-:Y:S01]  /*0120*/  STG.E desc[UR6][R4.64], R9 ;  /* 0x0000000904007986 */ /* 0x001fe2000c101906 */
[----:B------:R-:W-:Y:S05]  /*0130*/  EXIT ;  /* 0x000000000000794d */ /* 0x000fea0003800000 */
.L_x_0:
[----:B------:R-:W-:-:S00]  /*0140*/  BRA `(.L_x_0) ;  /* 0xfffffffc00fc7947 */ /* 0x000fc0000383ffff */
[----:B------:R-:W-:-:S00]  /*0150*/  NOP ;  /* 0x0000000000007918 */ /* 0x000fc00000000000 */
        /* <DEDUP_REMOVED lines=10> */
.L_x_2:


//--------------------- .text._Z13staticReversePii --------------------------
	.section	.text._Z13staticReversePii,"ax",@progbits
	.align	128
        .global         _Z13staticReversePii
        .type           _Z13staticReversePii,@function
        .size           _Z13staticReversePii,(.L_x_3 - _Z13staticReversePii)
        .other          _Z13staticReversePii,@"STO_CUDA_ENTRY STV_DEFAULT"
_Z13staticReversePii:
.text._Z13staticReversePii:
        /* <DEDUP_REMOVED lines=20> */
.L_x_1:
        /* <DEDUP_REMOVED lines=12> */
.L_x_3:


//--------------------- .nv.shared._Z14dynamicReversePii --------------------------
	.section	.nv.shared._Z14dynamicReversePii,"aw",@nobits
	.sectionflags	@""
	.align	16
	.zero		1024


//--------------------- .nv.shared.reserved.0     --------------------------
	.section	.nv.shared.reserved.0,"aw",@nobits
	.weak		__nv_reservedSMEM_offset_0_alias
	.size		__nv_reservedSMEM_offset_0_alias, 0, 64
	.other		__nv_reservedSMEM_offset_0_alias,@"STO_CUDA_RESERVED_SHARED STV_DEFAULT"
__nv_reservedSMEM_offset_0_alias:
	.zero		0
	.zero		64


//--------------------- .nv.shared._Z13staticReversePii --------------------------
	.section	.nv.shared._Z13staticReversePii,"aw",@nobits
	.sectionflags	@""
	.align	16
.nv.shared._Z13staticReversePii:
	.zero		5120


//--------------------- .nv.constant0._Z14dynamicReversePii --------------------------
	.section	.nv.constant0._Z14dynamicReversePii,"a",@progbits
	.sectionflags	@""
	.align	4
.nv.constant0._Z14dynamicReversePii:
	.zero		908


//--------------------- .nv.constant0._Z13staticReversePii --------------------------
	.section	.nv.constant0._Z13staticReversePii,"a",@progbits
	.sectionflags	@""
	.align	4
.nv.constant0._Z13staticReversePii:
	.zero		908


//--------------------- SYMBOLS --------------------------

	.type		.nv.reservedSmem.offset0,@object
	.size		.nv.reservedSmem.offset0,0x4
	.type		.nv.reservedSmem.cap,@object
	.size		.nv.reservedSmem.cap,0x4
